	.headerflags	@"EF_CUDA_TEXMODE_UNIFIED EF_CUDA_64BIT_ADDRESS EF_CUDA_ACCELERATORS EF_CUDA_SM90 EF_CUDA_VIRTUAL_SM(EF_CUDA_SM90)"
	.elftype	@"ET_EXEC"


//--------------------- .nv.info                  --------------------------
	.section	.nv.info,"",@"SHT_CUDA_INFO"
	.align	4


	//----- nvinfo : EIATTR_REGCOUNT
	.align		4
        /*0000*/ 	.byte	0x04, 0x2f
        /*0002*/ 	.short	(.L_1 - .L_0)
	.align		4
.L_0:
        /*0004*/ 	.word	index@(triton_poi_fused_div_0)
        /*0008*/ 	.word	0x0000000b


	//----- nvinfo : EIATTR_MIN_STACK_SIZE
	.align		4
.L_1:
        /*000c*/ 	.byte	0x04, 0x12
        /*000e*/ 	.short	(.L_3 - .L_2)
	.align		4
.L_2:
        /*0010*/ 	.word	index@(triton_poi_fused_div_0)
        /*0014*/ 	.word	0x00000000


	//----- nvinfo : EIATTR_FRAME_SIZE
	.align		4
.L_3:
        /*0018*/ 	.byte	0x04, 0x11
        /*001a*/ 	.short	(.L_5 - .L_4)
	.align		4
.L_4:
        /*001c*/ 	.word	index@(triton_poi_fused_div_0)
        /*0020*/ 	.word	0x00000000


	//----- nvinfo : EIATTR_MIN_STACK_SIZE
	.align		4
.L_5:
        /*0024*/ 	.byte	0x04, 0x12
        /*0026*/ 	.short	(.L_7 - .L_6)
	.align		4
.L_6:
        /*0028*/ 	.word	index@(triton_poi_fused_div_0)
        /*002c*/ 	.word	0x00000000
.L_7:


//--------------------- .nv.info.triton_poi_fused_div_0 --------------------------
	.section	.nv.info.triton_poi_fused_div_0,"",@"SHT_CUDA_INFO"
	.sectionflags	@""
	.align	4


	//----- nvinfo : EIATTR_CUDA_API_VERSION
	.align		4
        /*0000*/ 	.byte	0x04, 0x37
        /*0002*/ 	.short	(.L_9 - .L_8)
.L_8:
        /*0004*/ 	.word	0x0000007c


	//----- nvinfo : EIATTR_KPARAM_INFO
	.align		4
.L_9:
        /*0008*/ 	.byte	0x04, 0x17
        /*000a*/ 	.short	(.L_11 - .L_10)
.L_10:
        /*000c*/ 	.word	0x00000000
        /*0010*/ 	.short	0x0001
        /*0012*/ 	.short	0x0008
        /*0014*/ 	.byte	0x00, 0xf0, 0x11, 0x00


	//----- nvinfo : EIATTR_KPARAM_INFO
	.align		4
.L_11:
        /*0018*/ 	.byte	0x04, 0x17
        /*001a*/ 	.short	(.L_13 - .L_12)
.L_12:
        /*001c*/ 	.word	0x00000000
        /*0020*/ 	.short	0x0000
        /*0022*/ 	.short	0x0000
        /*0024*/ 	.byte	0x00, 0xf4, 0x21, 0x00


	//----- nvinfo : EIATTR_SPARSE_MMA_MASK
	.align		4
.L_13:
        /*0028*/ 	.byte	0x03, 0x50
        /*002a*/ 	.short	0x0000


	//----- nvinfo : EIATTR_MAXREG_COUNT
	.align		4
        /*002c*/ 	.byte	0x03, 0x1b
        /*002e*/ 	.short	0x00ff


	//----- nvinfo : EIATTR_EXIT_INSTR_OFFSETS
	.align		4
        /*0030*/ 	.byte	0x04, 0x1c
        /*0032*/ 	.short	(.L_15 - .L_14)


	//   ....[0]....
.L_14:
        /*0034*/ 	.word	0x00000150


	//   ....[1]....
        /*0038*/ 	.word	0x000001b0


	//----- nvinfo : EIATTR_REQNTID
	.align		4
.L_15:
        /*003c*/ 	.byte	0x04, 0x10
        /*003e*/ 	.short	(.L_17 - .L_16)
.L_16:
        /*0040*/ 	.word	0x00000020
        /*0044*/ 	.word	0x00000001
        /*0048*/ 	.word	0x00000001


	//----- nvinfo : EIATTR_CBANK_PARAM_SIZE
	.align		4
.L_17:
        /*004c*/ 	.byte	0x03, 0x19
        /*004e*/ 	.short	0x000c


	//----- nvinfo : EIATTR_PARAM_CBANK
	.align		4
        /*0050*/ 	.byte	0x04, 0x0a
        /*0052*/ 	.short	(.L_19 - .L_18)
	.align		4
.L_18:
        /*0054*/ 	.word	index@(.nv.constant0.triton_poi_fused_div_0)
        /*0058*/ 	.short	0x0210
        /*005a*/ 	.short	0x000c


	//----- nvinfo : EIATTR_SW_WAR
	.align		4
.L_19:
        /*005c*/ 	.byte	0x04, 0x36
        /*005e*/ 	.short	(.L_21 - .L_20)
.L_20:
        /*0060*/ 	.word	0x00000008
.L_21:


//--------------------- .nv.callgraph             --------------------------
	.section	.nv.callgraph,"",@"SHT_CUDA_CALLGRAPH"
	.align	4
	.sectionentsize	8
	.align		4
        /*0000*/ 	.word	0x00000000
	.align		4
        /*0004*/ 	.word	0xffffffff
	.align		4
        /*0008*/ 	.word	0x00000000
	.align		4
        /*000c*/ 	.word	0xfffffffe
	.align		4
        /*0010*/ 	.word	0x00000000
	.align		4
        /*0014*/ 	.word	0xfffffffd
	.align		4
        /*0018*/ 	.word	0x00000000
	.align		4
        /*001c*/ 	.word	0xfffffffc


//--------------------- .text.triton_poi_fused_div_0 --------------------------
	.section	.text.triton_poi_fused_div_0,"ax",@progbits
	.align	128
        .global         triton_poi_fused_div_0
        .type           triton_poi_fused_div_0,@function
        .size           triton_poi_fused_div_0,(.L_x_1 - triton_poi_fused_div_0)
        .other          triton_poi_fused_div_0,@"STO_CUDA_ENTRY STV_DEFAULT"
triton_poi_fused_div_0:
.text.triton_poi_fused_div_0:
[----:B------:R-:W0:Y:S02]  /*0000*/  LDC R1, c[0x0][0x28] ;  /* 0x00000a00ff017b82 */ /* 0x000e240000000800 */
[----:B------:R-:W1:Y:S01]  /*0010*/  S2R R8, SR_TID.X ;  /* 0x0000000000087919 */ /* 0x000e620000002100 */
[----:B------:R-:W2:Y:S01]  /*0020*/  S2R R3, SR_CTAID.X ;  /* 0x0000000000037919 */ /* 0x000ea20000002500 */
[C---:B-1----:R-:W-:Y:S02]  /*0030*/  LOP3.LUT R0, R8.reuse, 0x7, RZ, 0xc0, !PT ;  /* 0x0000000708007812 */ /* 0x042fe400078ec0ff */
[----:B------:R-:W-:Y:S02]  /*0040*/  LOP3.LUT P0, RZ, R8, 0x18, RZ, 0xc0, !PT ;  /* 0x0000001808ff7812 */ /* 0x000fe4000780c0ff */
[----:B--2---:R-:W-:Y:S01]  /*0050*/  SHF.R.S32.HI R6, RZ, 0x1c, R3 ;  /* 0x0000001cff067819 */ /* 0x004fe20000011403 */
[----:B------:R-:W-:Y:S02]  /*0060*/  IMAD R5, R3, 0x8, R0 ;  /* 0x0000000803057824 */ /* 0x000fe400078e0200 */
[----:B------:R-:W1:Y:S01]  /*0070*/  LDC.64 R2, c[0x0][0x210] ;  /* 0x00008400ff027b82 */ /* 0x000e620000000a00 */
[----:B------:R-:W-:-:S02]  /*0080*/  SGXT R6, R6, 0x1 ;  /* 0x000000010606781a */ /* 0x000fc40000000200 */
[C---:B------:R-:W-:Y:S02]  /*0090*/  LEA.HI R0, R5.reuse, R5, RZ, 0x1 ;  /* 0x0000000505007211 */ /* 0x040fe400078f08ff */
[C---:B------:R-:W-:Y:S02]  /*00a0*/  ISETP.LT.AND P0, PT, R5.reuse, 0x8, !P0 ;  /* 0x000000080500780c */ /* 0x040fe40004701270 */
[----:B------:R-:W-:Y:S02]  /*00b0*/  SHF.R.S32.HI R7, RZ, 0x1, R0 ;  /* 0x00000001ff077819 */ /* 0x000fe40000011400 */
[----:B------:R-:W-:Y:S02]  /*00c0*/  ISETP.GE.AND P1, PT, R5, 0x4, PT ;  /* 0x000000040500780c */ /* 0x000fe40003f26270 */
[----:B------:R-:W-:Y:S02]  /*00d0*/  LEA.HI R4, R0, R7, RZ, 0x1 ;  /* 0x0000000700047211 */ /* 0x000fe400078f08ff */
[----:B------:R-:W-:-:S02]  /*00e0*/  LEA.HI R6, R6, R5, RZ, 0x2 ;  /* 0x0000000506067211 */ /* 0x000fc400078f10ff */
[----:B------:R-:W-:Y:S02]  /*00f0*/  LOP3.LUT R4, R4, 0xfffffffe, RZ, 0xc0, !PT ;  /* 0xfffffffe04047812 */ /* 0x000fe400078ec0ff */
[----:B------:R-:W-:-:S03]  /*0100*/  LOP3.LUT R0, R0, 0xfffffffe, RZ, 0xc0, !PT ;  /* 0xfffffffe00007812 */ /* 0x000fc600078ec0ff */
[----:B------:R-:W-:Y:S01]  /*0110*/  IMAD.IADD R4, R7, 0x1, -R4 ;  /* 0x0000000107047824 */ /* 0x000fe200078e0a04 */
[----:B------:R-:W-:Y:S01]  /*0120*/  SHF.R.S32.HI R7, RZ, 0x2, R6 ;  /* 0x00000002ff077819 */ /* 0x000fe20000011406 */
[----:B------:R-:W-:-:S04]  /*0130*/  IMAD.IADD R0, R5, 0x1, -R0 ;  /* 0x0000000105007824 */ /* 0x000fc800078e0a00 */
[----:B------:R-:W-:Y:S01]  /*0140*/  @!P1 IMAD R0, R7, 0x2, R4 ;  /* 0x0000000207009824 */ /* 0x000fe200078e0204 */
[----:B-1----:R-:W-:Y:S06]  /*0150*/  @!P0 EXIT ;  /* 0x000000000000894d */ /* 0x002fec0003800000 */
[----:B------:R-:W-:Y:S01]  /*0160*/  I2FP.F32.S32 R0, R0 ;  /* 0x0000000000007245 */ /* 0x000fe20000201400 */
[----:B------:R-:W-:Y:S01]  /*0170*/  IMAD.WIDE R2, R5, 0x4, R2 ;  /* 0x0000000405027825 */ /* 0x000fe200078e0202 */
[----:B------:R-:W-:-:S03]  /*0180*/  ULDC.64 UR4, c[0x0][0x208] ;  /* 0x0000820000047ab9 */ /* 0x000fc60000000a00 */
[----:B------:R-:W-:-:S05]  /*0190*/  FADD R5, R0, -1 ;  /* 0xbf80000000057421 */ /* 0x000fca0000000000 */
[----:B------:R-:W-:Y:S01]  /*01a0*/  STG.E desc[UR4][R2.64], R5 ;  /* 0x0000000502007986 */ /* 0x000fe2000c101904 */
[----:B------:R-:W-:Y:S05]  /*01b0*/  EXIT ;  /* 0x000000000000794d */ /* 0x000fea0003800000 */
.L_x_0:
[----:B------:R-:W-:-:S00]  /*01c0*/  BRA `(.L_x_0) ;  /* 0xfffffffc00fc7947 */ /* 0x000fc0000383ffff */
[----:B------:R-:W-:-:S00]  /*01d0*/  NOP ;  /* 0x0000000000007918 */ /* 0x000fc00000000000 */
        /* <DEDUP_REMOVED lines=10> */
.L_x_1:


//--------------------- .nv.constant0.triton_poi_fused_div_0 --------------------------
	.section	.nv.constant0.triton_poi_fused_div_0,"a",@progbits
	.sectionflags	@""
	.align	4
.nv.constant0.triton_poi_fused_div_0:
	.zero		540
